//
// Generated by NVIDIA NVVM Compiler
//
// Compiler Build ID: CL-36424714
// Cuda compilation tools, release 13.0, V13.0.88
// Based on NVVM 20.0.0
//

.version 9.0
.target sm_100
.address_size 64

	// .globl	_Z13cache_latencyPjPf

.visible .entry _Z13cache_latencyPjPf(
	.param .u64 .ptr .align 1 _Z13cache_latencyPjPf_param_0,
	.param .u64 .ptr .align 1 _Z13cache_latencyPjPf_param_1
)
{
	.reg .pred 	%p<2>;
	.reg .b32 	%r<5>;
	.reg .b32 	%f<33>;
	.reg .b64 	%rd<41>;

	ld.param.u64 	%rd5, [_Z13cache_latencyPjPf_param_0];
	ld.param.u64 	%rd6, [_Z13cache_latencyPjPf_param_1];
	cvta.to.global.u64 	%rd7, %rd5;
	cvta.to.global.u64 	%rd1, %rd6;
	add.s64 	%rd40, %rd7, 256;
	mov.b32 	%r4, 0;
$L__BB0_1:
	// begin inline asm
	mov.u64 	%rd8, %clock64;
	// end inline asm
	ld.global.f32 	%f1, [%rd1];
	// begin inline asm
	mov.u64 	%rd9, %clock64;
	// end inline asm
	bar.sync 	0;
	add.f32 	%f2, %f1, 0f3F800000;
	st.global.f32 	[%rd1], %f2;
	st.global.u32 	[%rd40+-256], %rd8;
	st.global.u32 	[%rd40], %rd9;
	// begin inline asm
	mov.u64 	%rd10, %clock64;
	// end inline asm
	ld.global.f32 	%f3, [%rd1];
	// begin inline asm
	mov.u64 	%rd11, %clock64;
	// end inline asm
	bar.sync 	0;
	add.f32 	%f4, %f3, 0f3F800000;
	st.global.f32 	[%rd1], %f4;
	st.global.u32 	[%rd40+-252], %rd10;
	st.global.u32 	[%rd40+4], %rd11;
	// begin inline asm
	mov.u64 	%rd12, %clock64;
	// end inline asm
	ld.global.f32 	%f5, [%rd1];
	// begin inline asm
	mov.u64 	%rd13, %clock64;
	// end inline asm
	bar.sync 	0;
	add.f32 	%f6, %f5, 0f3F800000;
	st.global.f32 	[%rd1], %f6;
	st.global.u32 	[%rd40+-248], %rd12;
	st.global.u32 	[%rd40+8], %rd13;
	// begin inline asm
	mov.u64 	%rd14, %clock64;
	// end inline asm
	ld.global.f32 	%f7, [%rd1];
	// begin inline asm
	mov.u64 	%rd15, %clock64;
	// end inline asm
	bar.sync 	0;
	add.f32 	%f8, %f7, 0f3F800000;
	st.global.f32 	[%rd1], %f8;
	st.global.u32 	[%rd40+-244], %rd14;
	st.global.u32 	[%rd40+12], %rd15;
	// begin inline asm
	mov.u64 	%rd16, %clock64;
	// end inline asm
	ld.global.f32 	%f9, [%rd1];
	// begin inline asm
	mov.u64 	%rd17, %clock64;
	// end inline asm
	bar.sync 	0;
	add.f32 	%f10, %f9, 0f3F800000;
	st.global.f32 	[%rd1], %f10;
	st.global.u32 	[%rd40+-240], %rd16;
	st.global.u32 	[%rd40+16], %rd17;
	// begin inline asm
	mov.u64 	%rd18, %clock64;
	// end inline asm
	ld.global.f32 	%f11, [%rd1];
	// begin inline asm
	mov.u64 	%rd19, %clock64;
	// end inline asm
	bar.sync 	0;
	add.f32 	%f12, %f11, 0f3F800000;
	st.global.f32 	[%rd1], %f12;
	st.global.u32 	[%rd40+-236], %rd18;
	st.global.u32 	[%rd40+20], %rd19;
	// begin inline asm
	mov.u64 	%rd20, %clock64;
	// end inline asm
	ld.global.f32 	%f13, [%rd1];
	// begin inline asm
	mov.u64 	%rd21, %clock64;
	// end inline asm
	bar.sync 	0;
	add.f32 	%f14, %f13, 0f3F800000;
	st.global.f32 	[%rd1], %f14;
	st.global.u32 	[%rd40+-232], %rd20;
	st.global.u32 	[%rd40+24], %rd21;
	// begin inline asm
	mov.u64 	%rd22, %clock64;
	// end inline asm
	ld.global.f32 	%f15, [%rd1];
	// begin inline asm
	mov.u64 	%rd23, %clock64;
	// end inline asm
	bar.sync 	0;
	add.f32 	%f16, %f15, 0f3F800000;
	st.global.f32 	[%rd1], %f16;
	st.global.u32 	[%rd40+-228], %rd22;
	st.global.u32 	[%rd40+28], %rd23;
	// begin inline asm
	mov.u64 	%rd24, %clock64;
	// end inline asm
	ld.global.f32 	%f17, [%rd1];
	// begin inline asm
	mov.u64 	%rd25, %clock64;
	// end inline asm
	bar.sync 	0;
	add.f32 	%f18, %f17, 0f3F800000;
	st.global.f32 	[%rd1], %f18;
	st.global.u32 	[%rd40+-224], %rd24;
	st.global.u32 	[%rd40+32], %rd25;
	// begin inline asm
	mov.u64 	%rd26, %clock64;
	// end inline asm
	ld.global.f32 	%f19, [%rd1];
	// begin inline asm
	mov.u64 	%rd27, %clock64;
	// end inline asm
	bar.sync 	0;
	add.f32 	%f20, %f19, 0f3F800000;
	st.global.f32 	[%rd1], %f20;
	st.global.u32 	[%rd40+-220], %rd26;
	st.global.u32 	[%rd40+36], %rd27;
	// begin inline asm
	mov.u64 	%rd28, %clock64;
	// end inline asm
	ld.global.f32 	%f21, [%rd1];
	// begin inline asm
	mov.u64 	%rd29, %clock64;
	// end inline asm
	bar.sync 	0;
	add.f32 	%f22, %f21, 0f3F800000;
	st.global.f32 	[%rd1], %f22;
	st.global.u32 	[%rd40+-216], %rd28;
	st.global.u32 	[%rd40+40], %rd29;
	// begin inline asm
	mov.u64 	%rd30, %clock64;
	// end inline asm
	ld.global.f32 	%f23, [%rd1];
	// begin inline asm
	mov.u64 	%rd31, %clock64;
	// end inline asm
	bar.sync 	0;
	add.f32 	%f24, %f23, 0f3F800000;
	st.global.f32 	[%rd1], %f24;
	st.global.u32 	[%rd40+-212], %rd30;
	st.global.u32 	[%rd40+44], %rd31;
	// begin inline asm
	mov.u64 	%rd32, %clock64;
	// end inline asm
	ld.global.f32 	%f25, [%rd1];
	// begin inline asm
	mov.u64 	%rd33, %clock64;
	// end inline asm
	bar.sync 	0;
	add.f32 	%f26, %f25, 0f3F800000;
	st.global.f32 	[%rd1], %f26;
	st.global.u32 	[%rd40+-208], %rd32;
	st.global.u32 	[%rd40+48], %rd33;
	// begin inline asm
	mov.u64 	%rd34, %clock64;
	// end inline asm
	ld.global.f32 	%f27, [%rd1];
	// begin inline asm
	mov.u64 	%rd35, %clock64;
	// end inline asm
	bar.sync 	0;
	add.f32 	%f28, %f27, 0f3F800000;
	st.global.f32 	[%rd1], %f28;
	st.global.u32 	[%rd40+-204], %rd34;
	st.global.u32 	[%rd40+52], %rd35;
	// begin inline asm
	mov.u64 	%rd36, %clock64;
	// end inline asm
	ld.global.f32 	%f29, [%rd1];
	// begin inline asm
	mov.u64 	%rd37, %clock64;
	// end inline asm
	bar.sync 	0;
	add.f32 	%f30, %f29, 0f3F800000;
	st.global.f32 	[%rd1], %f30;
	st.global.u32 	[%rd40+-200], %rd36;
	st.global.u32 	[%rd40+56], %rd37;
	// begin inline asm
	mov.u64 	%rd38, %clock64;
	// end inline asm
	ld.global.f32 	%f31, [%rd1];
	// begin inline asm
	mov.u64 	%rd39, %clock64;
	// end inline asm
	bar.sync 	0;
	add.f32 	%f32, %f31, 0f3F800000;
	st.global.f32 	[%rd1], %f32;
	st.global.u32 	[%rd40+-196], %rd38;
	st.global.u32 	[%rd40+60], %rd39;
	add.s32 	%r4, %r4, 16;
	add.s64 	%rd40, %rd40, 64;
	setp.ne.s32 	%p1, %r4, 33554432;
	@%p1 bra 	$L__BB0_1;
	ret;

}


// ===== COMPILED SASS (sm_100) =====

	.target	sm_100

	.elftype	@"ET_EXEC"


//--------------------- .note.nv.tkinfo           --------------------------
	.section	.note.nv.tkinfo,"",@"SHT_NOTE"
	.sectionflags	@"SHF_NOTE_NV_TKINFO"
	.tkinfo
        /*0018*/ 	.word	0x00000002
        /*0030*/ 	.string	""
        /*0030*/ 	.string	"ptxas"
        /*0030*/ 	.string	"Cuda compilation tools, release 13.0, V13.0.88"
        /*0030*/ 	.string	"Build cuda_13.0.r13.0/compiler.36424714_0"
        /*0030*/ 	.string	"-arch sm_100 -m 64 "



//--------------------- .note.nv.cuinfo           --------------------------
	.section	.note.nv.cuinfo,"",@"SHT_NOTE"
	.sectionflags	@"SHF_NOTE_NV_CUINFO"
        /*0018*/ 	.short	0x0002
        /*001a*/ 	.short	0x0064
        /*001c*/ 	.short	0x0082
	.zero		2


//--------------------- .nv.info                  --------------------------
	.section	.nv.info,"",@"SHT_CUDA_INFO"
	.align	4


	//----- nvinfo : EIATTR_REGCOUNT
	.align		4
        /*0000*/ 	.byte	0x04, 0x2f
        /*0002*/ 	.short	(.L_1 - .L_0)
	.align		4
.L_0:
        /*0004*/ 	.word	index@(_Z13cache_latencyPjPf)
        /*0008*/ 	.word	0x00000010


	//----- nvinfo : EIATTR_FRAME_SIZE
	.align		4
.L_1:
        /*000c*/ 	.byte	0x04, 0x11
        /*000e*/ 	.short	(.L_3 - .L_2)
	.align		4
.L_2:
        /*0010*/ 	.word	index@(_Z13cache_latencyPjPf)
        /*0014*/ 	.word	0x00000000


	//----- nvinfo : EIATTR_MIN_STACK_SIZE
	.align		4
.L_3:
        /*0018*/ 	.byte	0x04, 0x12
        /*001a*/ 	.short	(.L_5 - .L_4)
	.align		4
.L_4:
        /*001c*/ 	.word	index@(_Z13cache_latencyPjPf)
        /*0020*/ 	.word	0x00000000
.L_5:


//--------------------- .nv.compat                --------------------------
	.section	.nv.compat,"",@"SHT_CUDA_COMPAT_INFO"
	.align	4
        /*0000*/ 	.byte	0x02, 0x09, 0x00, 0x00, 0x02, 0x02, 0x01, 0x00, 0x02, 0x05, 0x05, 0x00, 0x03, 0x07, 0x01, 0x01
        /*0010*/ 	.byte	0x02, 0x03, 0x00, 0x00, 0x02, 0x06, 0x01, 0x00, 0x04, 0x0b, 0x08, 0x00, 0x09, 0x00, 0x00, 0x00
        /*0020*/ 	.byte	0x00, 0x00, 0x00, 0x00


//--------------------- .nv.info._Z13cache_latencyPjPf --------------------------
	.section	.nv.info._Z13cache_latencyPjPf,"",@"SHT_CUDA_INFO"
	.sectionflags	@""
	.align	4


	//----- nvinfo : EIATTR_CUDA_API_VERSION
	.align		4
        /*0000*/ 	.byte	0x04, 0x37
        /*0002*/ 	.short	(.L_7 - .L_6)
.L_6:
        /*0004*/ 	.word	0x00000082


	//----- nvinfo : EIATTR_KPARAM_INFO
	.align		4
.L_7:
        /*0008*/ 	.byte	0x04, 0x17
        /*000a*/ 	.short	(.L_9 - .L_8)
.L_8:
        /*000c*/ 	.word	0x00000000
        /*0010*/ 	.short	0x0001
        /*0012*/ 	.short	0x0008
        /*0014*/ 	.byte	0x00, 0xf5, 0x21, 0x00


	//----- nvinfo : EIATTR_KPARAM_INFO
	.align		4
.L_9:
        /*0018*/ 	.byte	0x04, 0x17
        /*001a*/ 	.short	(.L_11 - .L_10)
.L_10:
        /*001c*/ 	.word	0x00000000
        /*0020*/ 	.short	0x0000
        /*0022*/ 	.short	0x0000
        /*0024*/ 	.byte	0x00, 0xf5, 0x21, 0x00


	//----- nvinfo : EIATTR_SPARSE_MMA_MASK
	.align		4
.L_11:
        /*0028*/ 	.byte	0x03, 0x50
        /*002a*/ 	.short	0x0000


	//----- nvinfo : EIATTR_MAXREG_COUNT
	.align		4
        /*002c*/ 	.byte	0x03, 0x1b
        /*002e*/ 	.short	0x00ff


	//----- nvinfo : EIATTR_NUM_BARRIERS
	.align		4
        /*0030*/ 	.byte	0x02, 0x4c
        /*0032*/ 	.byte	0x01
	.zero		1


	//----- nvinfo : EIATTR_MERCURY_ISA_VERSION
	.align		4
        /*0034*/ 	.byte	0x03, 0x5f
        /*0036*/ 	.short	0x0101


	//----- nvinfo : EIATTR_VRC_CTA_INIT_COUNT
	.align		4
        /*0038*/ 	.byte	0x02, 0x4a
	.zero		1
	.zero		1


	//----- nvinfo : EIATTR_EXIT_INSTR_OFFSETS
	.align		4
        /*003c*/ 	.byte	0x04, 0x1c
        /*003e*/ 	.short	(.L_13 - .L_12)


	//   ....[0]....
.L_12:
        /*0040*/ 	.word	0x00000900


	//----- nvinfo : EIATTR_CBANK_PARAM_SIZE
	.align		4
.L_13:
        /*0044*/ 	.byte	0x03, 0x19
        /*0046*/ 	.short	0x0010


	//----- nvinfo : EIATTR_PARAM_CBANK
	.align		4
        /*0048*/ 	.byte	0x04, 0x0a
        /*004a*/ 	.short	(.L_15 - .L_14)
	.align		4
.L_14:
        /*004c*/ 	.word	index@(.nv.constant0._Z13cache_latencyPjPf)
        /*0050*/ 	.short	0x0380
        /*0052*/ 	.short	0x0010


	//----- nvinfo : EIATTR_SW_WAR
	.align		4
.L_15:
        /*0054*/ 	.byte	0x04, 0x36
        /*0056*/ 	.short	(.L_17 - .L_16)
.L_16:
        /*0058*/ 	.word	0x00000008
.L_17:


//--------------------- .nv.callgraph             --------------------------
	.section	.nv.callgraph,"",@"SHT_CUDA_CALLGRAPH"
	.align	4
	.sectionentsize	8
	.align		4
        /*0000*/ 	.word	0x00000000
	.align		4
        /*0004*/ 	.word	0xffffffff
	.align		4
        /*0008*/ 	.word	0x00000000
	.align		4
        /*000c*/ 	.word	0xfffffffe
	.align		4
        /*0010*/ 	.word	0x00000000
	.align		4
        /*0014*/ 	.word	0xfffffffd
	.align		4
        /*0018*/ 	.word	0x00000000
	.align		4
        /*001c*/ 	.word	0xfffffffc


//--------------------- .text._Z13cache_latencyPjPf --------------------------
	.section	.text._Z13cache_latencyPjPf,"ax",@progbits
	.align	128
        .global         _Z13cache_latencyPjPf
        .type           _Z13cache_latencyPjPf,@function
        .size           _Z13cache_latencyPjPf,(.L_x_2 - _Z13cache_latencyPjPf)
        .other          _Z13cache_latencyPjPf,@"STO_CUDA_ENTRY STV_DEFAULT"
_Z13cache_latencyPjPf:
.text._Z13cache_latencyPjPf:
[----:B------:R-:W-:Y:S01]  /*0000*/  LDC R1, c[0x0][0x37c] ;  /* 0x0000df00ff017b82 */ /* 0x000fe20000000800 */
[----:B------:R-:W0:Y:S01]  /*0010*/  LDCU.64 UR4, c[0x0][0x380] ;  /* 0x00007000ff0477ac */ /* 0x000e220008000a00 */
[----:B------:R-:W1:Y:S01]  /*0020*/  LDCU.64 UR6, c[0x0][0x358] ;  /* 0x00006b00ff0677ac */ /* 0x000e620008000a00 */
[----:B0-----:R-:W-:-:S04]  /*0030*/  UIADD3 UR4, UP0, UPT, UR4, 0x100, URZ ;  /* 0x0000010004047890 */ /* 0x001fc8000ff1e0ff */
[----:B------:R-:W-:Y:S02]  /*0040*/  UIADD3.X UR5, UPT, UPT, URZ, UR5, URZ, UP0, !UPT ;  /* 0x00000005ff057290 */ /* 0x000fe400087fe4ff */
[----:B------:R-:W-:Y:S01]  /*0050*/  IMAD.U32 R0, RZ, RZ, UR4 ;  /* 0x00000004ff007e24 */ /* 0x000fe2000f8e00ff */
[----:B------:R-:W-:-:S03]  /*0060*/  UMOV UR4, URZ ;  /* 0x000000ff00047c82 */ /* 0x000fc60008000000 */
[----:B-1----:R-:W-:-:S07]  /*0070*/  IMAD.U32 R13, RZ, RZ, UR5 ;  /* 0x00000005ff0d7e24 */ /* 0x002fce000f8e00ff */
.L_x_0:
[----:B0-----:R-:W-:Y:S02]  /*0080*/  IMAD.MOV.U32 R4, RZ, RZ, R0 ;  /* 0x000000ffff047224 */ /* 0x001fe400078e0000 */
[----:B------:R-:W-:Y:S01]  /*0090*/  IMAD.MOV.U32 R5, RZ, RZ, R13 ;  /* 0x000000ffff057224 */ /* 0x000fe200078e000d */
[----:B------:R-:W-:Y:S01]  /*00a0*/  CS2R.32 R9, SR_CLOCKLO ;  /* 0x0000000000097805 */ /* 0x000fe20000005000 */
[----:B------:R-:W0:Y:S02]  /*00b0*/  LDC.64 R2, c[0x0][0x388] ;  /* 0x0000e200ff027b82 */ /* 0x000e240000000a00 */
[----:B0-----:R-:W2:Y:S01]  /*00c0*/  LDG.E R0, desc[UR6][R2.64] ;  /* 0x0000000602007981 */ /* 0x001ea2000c1e1900 */
[----:B------:R-:W-:-:S05]  /*00d0*/  CS2R.32 R11, SR_CLOCKLO ;  /* 0x00000000000b7805 */ /* 0x000fca0000005000 */
[----:B------:R-:W-:Y:S01]  /*00e0*/  BAR.SYNC.DEFER_BLOCKING 0x0 ;  /* 0x0000000000007b1d */ /* 0x000fe20000010000 */
[----:B--2---:R-:W-:-:S05]  /*00f0*/  FADD R7, R0, 1 ;  /* 0x3f80000000077421 */ /* 0x004fca0000000000 */
[----:B------:R-:W-:Y:S04]  /*0100*/  STG.E desc[UR6][R2.64], R7 ;  /* 0x0000000702007986 */ /* 0x000fe8000c101906 */
[----:B------:R0:W-:Y:S04]  /*0110*/  STG.E desc[UR6][R4.64+-0x100], R9 ;  /* 0xffff000904007986 */ /* 0x0001e8000c101906 */
[----:B------:R1:W-:Y:S01]  /*0120*/  STG.E desc[UR6][R4.64], R11 ;  /* 0x0000000b04007986 */ /* 0x0003e2000c101906 */
[----:B0-----:R-:W-:-:S03]  /*0130*/  CS2R.32 R9, SR_CLOCKLO ;  /* 0x0000000000097805 */ /* 0x001fc60000005000 */
[----:B------:R-:W2:Y:S01]  /*0140*/  LDG.E R0, desc[UR6][R2.64] ;  /* 0x0000000602007981 */ /* 0x000ea2000c1e1900 */
[----:B-1----:R-:W-:Y:S01]  /*0150*/  CS2R.32 R11, SR_CLOCKLO ;  /* 0x00000000000b7805 */ /* 0x002fe20000005000 */
        /* <DEDUP_REMOVED lines=113> */
[----:B--2---:R-:W-:Y:S01]  /*0870*/  FADD R7, R0, 1 ;  /* 0x3f80000000077421 */ /* 0x004fe20000000000 */
[----:B------:R-:W-:Y:S01]  /*0880*/  UIADD3 UR4, UPT, UPT, UR4, 0x10, URZ ;  /* 0x0000001004047890 */ /* 0x000fe2000fffe0ff */
[----:B------:R-:W-:-:S03]  /*0890*/  IADD3 R0, P0, PT, R4, 0x40, RZ ;  /* 0x0000004004007810 */ /* 0x000fc60007f1e0ff */
[----:B------:R-:W-:Y:S02]  /*08a0*/  UISETP.NE.AND UP0, UPT, UR4, 0x2000000, UPT ;  /* 0x020000000400788c */ /* 0x000fe4000bf05270 */
[----:B------:R-:W-:Y:S01]  /*08b0*/  IMAD.X R13, RZ, RZ, R5, P0 ;  /* 0x000000ffff0d7224 */ /* 0x000fe200000e0605 */
[----:B------:R0:W-:Y:S04]  /*08c0*/  STG.E desc[UR6][R2.64], R7 ;  /* 0x0000000702007986 */ /* 0x0001e8000c101906 */
[----:B------:R0:W-:Y:S04]  /*08d0*/  STG.E desc[UR6][R4.64+-0xc4], R9 ;  /* 0xffff3c0904007986 */ /* 0x0001e8000c101906 */
[----:B------:R0:W-:Y:S01]  /*08e0*/  STG.E desc[UR6][R4.64+0x3c], R11 ;  /* 0x00003c0b04007986 */ /* 0x0001e2000c101906 */
[----:B------:R-:W-:Y:S05]  /*08f0*/  BRA.U UP0, `(.L_x_0) ;  /* 0xfffffff500e07547 */ /* 0x000fea000b83ffff */
[----:B------:R-:W-:Y:S05]  /*0900*/  EXIT ;  /* 0x000000000000794d */ /* 0x000fea0003800000 */
.L_x_1:
[----:B------:R-:W-:-:S00]  /*0910*/  BRA `(.L_x_1) ;  /* 0xfffffffc00fc7947 */ /* 0x000fc0000383ffff */
[----:B------:R-:W-:-:S00]  /*0920*/  NOP ;  /* 0x0000000000007918 */ /* 0x000fc00000000000 */
        /* <DEDUP_REMOVED lines=13> */
.L_x_2:


//--------------------- .nv.shared.reserved.0     --------------------------
	.section	.nv.shared.reserved.0,"aw",@nobits
	.weak		__nv_reservedSMEM_offset_0_alias
	.size		__nv_reservedSMEM_offset_0_alias, 0, 64
	.other		__nv_reservedSMEM_offset_0_alias,@"STO_CUDA_RESERVED_SHARED STV_DEFAULT"
__nv_reservedSMEM_offset_0_alias:
	.zero		0
	.zero		64


//--------------------- .nv.constant0._Z13cache_latencyPjPf --------------------------
	.section	.nv.constant0._Z13cache_latencyPjPf,"a",@progbits
	.sectionflags	@""
	.align	4
.nv.constant0._Z13cache_latencyPjPf:
	.zero		912


//--------------------- SYMBOLS --------------------------

	.type		.nv.reservedSmem.offset0,@object
	.size		.nv.reservedSmem.offset0,0x4
